//
// Generated by NVIDIA NVVM Compiler
//
// Compiler Build ID: CL-36424714
// Cuda compilation tools, release 13.0, V13.0.88
// Based on NVVM 20.0.0
//

.version 9.0
.target sm_100
.address_size 64

	// .globl	_Z11matrix_multPiS_S_

.visible .entry _Z11matrix_multPiS_S_(
	.param .u64 .ptr .align 1 _Z11matrix_multPiS_S__param_0,
	.param .u64 .ptr .align 1 _Z11matrix_multPiS_S__param_1,
	.param .u64 .ptr .align 1 _Z11matrix_multPiS_S__param_2
)
{
	.reg .pred 	%p<2>;
	.reg .b32 	%r<68>;
	.reg .b64 	%rd<21>;

	ld.param.u64 	%rd6, [_Z11matrix_multPiS_S__param_0];
	ld.param.u64 	%rd7, [_Z11matrix_multPiS_S__param_1];
	ld.param.u64 	%rd5, [_Z11matrix_multPiS_S__param_2];
	cvta.to.global.u64 	%rd8, %rd7;
	cvta.to.global.u64 	%rd9, %rd6;
	mov.u32 	%r10, %ctaid.x;
	mov.u32 	%r11, %ntid.x;
	mov.u32 	%r12, %tid.x;
	mad.lo.s32 	%r13, %r10, %r11, %r12;
	mov.u32 	%r14, %ctaid.y;
	mov.u32 	%r15, %ntid.y;
	mov.u32 	%r16, %tid.y;
	mad.lo.s32 	%r1, %r14, %r15, %r16;
	shl.b32 	%r2, %r13, 10;
	add.s64 	%rd1, %rd9, 32;
	mul.wide.u32 	%rd10, %r15, %r14;
	cvt.u64.u32 	%rd11, %r16;
	add.s64 	%rd12, %rd10, %rd11;
	shl.b64 	%rd13, %rd12, 2;
	add.s64 	%rd14, %rd13, %rd8;
	add.s64 	%rd20, %rd14, 32768;
	mov.b32 	%r66, 0;
	mov.u32 	%r65, %r2;
	mov.u32 	%r67, %r66;
$L__BB0_1:
	mul.wide.s32 	%rd15, %r65, 4;
	add.s64 	%rd16, %rd1, %rd15;
	ld.global.u32 	%r17, [%rd16+-32];
	ld.global.u32 	%r18, [%rd20+-32768];
	mad.lo.s32 	%r19, %r18, %r17, %r67;
	ld.global.u32 	%r20, [%rd16+-28];
	ld.global.u32 	%r21, [%rd20+-28672];
	mad.lo.s32 	%r22, %r21, %r20, %r19;
	ld.global.u32 	%r23, [%rd16+-24];
	ld.global.u32 	%r24, [%rd20+-24576];
	mad.lo.s32 	%r25, %r24, %r23, %r22;
	ld.global.u32 	%r26, [%rd16+-20];
	ld.global.u32 	%r27, [%rd20+-20480];
	mad.lo.s32 	%r28, %r27, %r26, %r25;
	ld.global.u32 	%r29, [%rd16+-16];
	ld.global.u32 	%r30, [%rd20+-16384];
	mad.lo.s32 	%r31, %r30, %r29, %r28;
	ld.global.u32 	%r32, [%rd16+-12];
	ld.global.u32 	%r33, [%rd20+-12288];
	mad.lo.s32 	%r34, %r33, %r32, %r31;
	ld.global.u32 	%r35, [%rd16+-8];
	ld.global.u32 	%r36, [%rd20+-8192];
	mad.lo.s32 	%r37, %r36, %r35, %r34;
	ld.global.u32 	%r38, [%rd16+-4];
	ld.global.u32 	%r39, [%rd20+-4096];
	mad.lo.s32 	%r40, %r39, %r38, %r37;
	ld.global.u32 	%r41, [%rd16];
	ld.global.u32 	%r42, [%rd20];
	mad.lo.s32 	%r43, %r42, %r41, %r40;
	ld.global.u32 	%r44, [%rd16+4];
	ld.global.u32 	%r45, [%rd20+4096];
	mad.lo.s32 	%r46, %r45, %r44, %r43;
	ld.global.u32 	%r47, [%rd16+8];
	ld.global.u32 	%r48, [%rd20+8192];
	mad.lo.s32 	%r49, %r48, %r47, %r46;
	ld.global.u32 	%r50, [%rd16+12];
	ld.global.u32 	%r51, [%rd20+12288];
	mad.lo.s32 	%r52, %r51, %r50, %r49;
	ld.global.u32 	%r53, [%rd16+16];
	ld.global.u32 	%r54, [%rd20+16384];
	mad.lo.s32 	%r55, %r54, %r53, %r52;
	ld.global.u32 	%r56, [%rd16+20];
	ld.global.u32 	%r57, [%rd20+20480];
	mad.lo.s32 	%r58, %r57, %r56, %r55;
	ld.global.u32 	%r59, [%rd16+24];
	ld.global.u32 	%r60, [%rd20+24576];
	mad.lo.s32 	%r61, %r60, %r59, %r58;
	ld.global.u32 	%r62, [%rd16+28];
	ld.global.u32 	%r63, [%rd20+28672];
	mad.lo.s32 	%r67, %r63, %r62, %r61;
	add.s32 	%r66, %r66, 16;
	add.s32 	%r65, %r65, 16;
	add.s64 	%rd20, %rd20, 65536;
	setp.ne.s32 	%p1, %r66, 1024;
	@%p1 bra 	$L__BB0_1;
	cvta.to.global.u64 	%rd17, %rd5;
	add.s32 	%r64, %r2, %r1;
	mul.wide.s32 	%rd18, %r64, 4;
	add.s64 	%rd19, %rd17, %rd18;
	st.global.u32 	[%rd19], %r67;
	ret;

}


// ===== COMPILED SASS (sm_100) =====

	.target	sm_100

	.elftype	@"ET_EXEC"


//--------------------- .note.nv.tkinfo           --------------------------
	.section	.note.nv.tkinfo,"",@"SHT_NOTE"
	.sectionflags	@"SHF_NOTE_NV_TKINFO"
	.tkinfo
        /*0018*/ 	.word	0x00000002
        /*0030*/ 	.string	""
        /*0030*/ 	.string	"ptxas"
        /*0030*/ 	.string	"Cuda compilation tools, release 13.0, V13.0.88"
        /*0030*/ 	.string	"Build cuda_13.0.r13.0/compiler.36424714_0"
        /*0030*/ 	.string	"-arch sm_100 -m 64 "



//--------------------- .note.nv.cuinfo           --------------------------
	.section	.note.nv.cuinfo,"",@"SHT_NOTE"
	.sectionflags	@"SHF_NOTE_NV_CUINFO"
        /*0018*/ 	.short	0x0002
        /*001a*/ 	.short	0x0064
        /*001c*/ 	.short	0x0082
	.zero		2


//--------------------- .nv.info                  --------------------------
	.section	.nv.info,"",@"SHT_CUDA_INFO"
	.align	4


	//----- nvinfo : EIATTR_REGCOUNT
	.align		4
        /*0000*/ 	.byte	0x04, 0x2f
        /*0002*/ 	.short	(.L_1 - .L_0)
	.align		4
.L_0:
        /*0004*/ 	.word	index@(_Z11matrix_multPiS_S_)
        /*0008*/ 	.word	0x0000001f


	//----- nvinfo : EIATTR_FRAME_SIZE
	.align		4
.L_1:
        /*000c*/ 	.byte	0x04, 0x11
        /*000e*/ 	.short	(.L_3 - .L_2)
	.align		4
.L_2:
        /*0010*/ 	.word	index@(_Z11matrix_multPiS_S_)
        /*0014*/ 	.word	0x00000000


	//----- nvinfo : EIATTR_MIN_STACK_SIZE
	.align		4
.L_3:
        /*0018*/ 	.byte	0x04, 0x12
        /*001a*/ 	.short	(.L_5 - .L_4)
	.align		4
.L_4:
        /*001c*/ 	.word	index@(_Z11matrix_multPiS_S_)
        /*0020*/ 	.word	0x00000000
.L_5:


//--------------------- .nv.compat                --------------------------
	.section	.nv.compat,"",@"SHT_CUDA_COMPAT_INFO"
	.align	4
        /*0000*/ 	.byte	0x02, 0x09, 0x00, 0x00, 0x02, 0x02, 0x01, 0x00, 0x02, 0x05, 0x05, 0x00, 0x03, 0x07, 0x01, 0x01
        /*0010*/ 	.byte	0x02, 0x03, 0x00, 0x00, 0x02, 0x06, 0x01, 0x00, 0x04, 0x0b, 0x08, 0x00, 0x09, 0x00, 0x00, 0x00
        /*0020*/ 	.byte	0x00, 0x00, 0x00, 0x00


//--------------------- .nv.info._Z11matrix_multPiS_S_ --------------------------
	.section	.nv.info._Z11matrix_multPiS_S_,"",@"SHT_CUDA_INFO"
	.sectionflags	@""
	.align	4


	//----- nvinfo : EIATTR_CUDA_API_VERSION
	.align		4
        /*0000*/ 	.byte	0x04, 0x37
        /*0002*/ 	.short	(.L_7 - .L_6)
.L_6:
        /*0004*/ 	.word	0x00000082


	//----- nvinfo : EIATTR_KPARAM_INFO
	.align		4
.L_7:
        /*0008*/ 	.byte	0x04, 0x17
        /*000a*/ 	.short	(.L_9 - .L_8)
.L_8:
        /*000c*/ 	.word	0x00000000
        /*0010*/ 	.short	0x0002
        /*0012*/ 	.short	0x0010
        /*0014*/ 	.byte	0x00, 0xf5, 0x21, 0x00


	//----- nvinfo : EIATTR_KPARAM_INFO
	.align		4
.L_9:
        /*0018*/ 	.byte	0x04, 0x17
        /*001a*/ 	.short	(.L_11 - .L_10)
.L_10:
        /*001c*/ 	.word	0x00000000
        /*0020*/ 	.short	0x0001
        /*0022*/ 	.short	0x0008
        /*0024*/ 	.byte	0x00, 0xf5, 0x21, 0x00


	//----- nvinfo : EIATTR_KPARAM_INFO
	.align		4
.L_11:
        /*0028*/ 	.byte	0x04, 0x17
        /*002a*/ 	.short	(.L_13 - .L_12)
.L_12:
        /*002c*/ 	.word	0x00000000
        /*0030*/ 	.short	0x0000
        /*0032*/ 	.short	0x0000
        /*0034*/ 	.byte	0x00, 0xf5, 0x21, 0x00


	//----- nvinfo : EIATTR_SPARSE_MMA_MASK
	.align		4
.L_13:
        /*0038*/ 	.byte	0x03, 0x50
        /*003a*/ 	.short	0x0000


	//----- nvinfo : EIATTR_MAXREG_COUNT
	.align		4
        /*003c*/ 	.byte	0x03, 0x1b
        /*003e*/ 	.short	0x00ff


	//----- nvinfo : EIATTR_MERCURY_ISA_VERSION
	.align		4
        /*0040*/ 	.byte	0x03, 0x5f
        /*0042*/ 	.short	0x0101


	//----- nvinfo : EIATTR_VRC_CTA_INIT_COUNT
	.align		4
        /*0044*/ 	.byte	0x02, 0x4a
	.zero		1
	.zero		1


	//----- nvinfo : EIATTR_EXIT_INSTR_OFFSETS
	.align		4
        /*0048*/ 	.byte	0x04, 0x1c
        /*004a*/ 	.short	(.L_15 - .L_14)


	//   ....[0]....
.L_14:
        /*004c*/ 	.word	0x00000550


	//----- nvinfo : EIATTR_CBANK_PARAM_SIZE
	.align		4
.L_15:
        /*0050*/ 	.byte	0x03, 0x19
        /*0052*/ 	.short	0x0018


	//----- nvinfo : EIATTR_PARAM_CBANK
	.align		4
        /*0054*/ 	.byte	0x04, 0x0a
        /*0056*/ 	.short	(.L_17 - .L_16)
	.align		4
.L_16:
        /*0058*/ 	.word	index@(.nv.constant0._Z11matrix_multPiS_S_)
        /*005c*/ 	.short	0x0380
        /*005e*/ 	.short	0x0018


	//----- nvinfo : EIATTR_SW_WAR
	.align		4
.L_17:
        /*0060*/ 	.byte	0x04, 0x36
        /*0062*/ 	.short	(.L_19 - .L_18)
.L_18:
        /*0064*/ 	.word	0x00000008
.L_19:


//--------------------- .nv.callgraph             --------------------------
	.section	.nv.callgraph,"",@"SHT_CUDA_CALLGRAPH"
	.align	4
	.sectionentsize	8
	.align		4
        /*0000*/ 	.word	0x00000000
	.align		4
        /*0004*/ 	.word	0xffffffff
	.align		4
        /*0008*/ 	.word	0x00000000
	.align		4
        /*000c*/ 	.word	0xfffffffe
	.align		4
        /*0010*/ 	.word	0x00000000
	.align		4
        /*0014*/ 	.word	0xfffffffd
	.align		4
        /*0018*/ 	.word	0x00000000
	.align		4
        /*001c*/ 	.word	0xfffffffc


//--------------------- .text._Z11matrix_multPiS_S_ --------------------------
	.section	.text._Z11matrix_multPiS_S_,"ax",@progbits
	.align	128
        .global         _Z11matrix_multPiS_S_
        .type           _Z11matrix_multPiS_S_,@function
        .size           _Z11matrix_multPiS_S_,(.L_x_2 - _Z11matrix_multPiS_S_)
        .other          _Z11matrix_multPiS_S_,@"STO_CUDA_ENTRY STV_DEFAULT"
_Z11matrix_multPiS_S_:
.text._Z11matrix_multPiS_S_:
[----:B------:R-:W-:Y:S01]  /*0000*/  LDC R1, c[0x0][0x37c] ;  /* 0x0000df00ff017b82 */ /* 0x000fe20000000800 */
[----:B------:R-:W0:Y:S07]  /*0010*/  S2R R2, SR_TID.Y ;  /* 0x0000000000027919 */ /* 0x000e2e0000002200 */
[----:B------:R-:W1:Y:S01]  /*0020*/  LDC R6, c[0x0][0x360] ;  /* 0x0000d800ff067b82 */ /* 0x000e620000000800 */
[----:B------:R-:W2:Y:S01]  /*0030*/  LDCU.128 UR8, c[0x0][0x380] ;  /* 0x00007000ff0877ac */ /* 0x000ea20008000c00 */
[----:B------:R-:W-:Y:S01]  /*0040*/  HFMA2 R3, -RZ, RZ, 0, 0 ;  /* 0x00000000ff037431 */ /* 0x000fe200000001ff */
[----:B------:R-:W1:Y:S01]  /*0050*/  S2R R7, SR_TID.X ;  /* 0x0000000000077919 */ /* 0x000e620000002100 */
[----:B------:R-:W-:Y:S01]  /*0060*/  MOV R14, RZ ;  /* 0x000000ff000e7202 */ /* 0x000fe20000000f00 */
[----:B------:R-:W3:Y:S03]  /*0070*/  LDCU.64 UR12, c[0x0][0x358] ;  /* 0x00006b00ff0c77ac */ /* 0x000ee60008000a00 */
[----:B------:R-:W0:Y:S08]  /*0080*/  S2UR UR7, SR_CTAID.Y ;  /* 0x00000000000779c3 */ /* 0x000e300000002600 */
[----:B------:R-:W0:Y:S01]  /*0090*/  LDC R9, c[0x0][0x364] ;  /* 0x0000d900ff097b82 */ /* 0x000e220000000800 */
[----:B--2---:R-:W-:-:S04]  /*00a0*/  UIADD3 UR5, UP0, UPT, UR8, 0x20, URZ ;  /* 0x0000002008057890 */ /* 0x004fc8000ff1e0ff */
[----:B------:R-:W-:-:S03]  /*00b0*/  UIADD3.X UR6, UPT, UPT, URZ, UR9, URZ, UP0, !UPT ;  /* 0x00000009ff067290 */ /* 0x000fc600087fe4ff */
[----:B------:R-:W1:Y:S01]  /*00c0*/  S2UR UR4, SR_CTAID.X ;  /* 0x00000000000479c3 */ /* 0x000e620000002500 */
[----:B0-----:R-:W-:-:S03]  /*00d0*/  IMAD.WIDE.U32 R4, R9, UR7, R2 ;  /* 0x0000000709047c25 */ /* 0x001fc6000f8e0002 */
[----:B------:R-:W-:Y:S01]  /*00e0*/  LEA R10, P0, R4, UR10, 0x2 ;  /* 0x0000000a040a7c11 */ /* 0x000fe2000f8010ff */
[----:B-1----:R-:W-:-:S03]  /*00f0*/  IMAD R6, R6, UR4, R7 ;  /* 0x0000000406067c24 */ /* 0x002fc6000f8e0207 */
[----:B------:R-:W-:Y:S01]  /*0100*/  IADD3 R10, P1, PT, R10, 0x8000, RZ ;  /* 0x000080000a0a7810 */ /* 0x000fe20007f3e0ff */
[----:B------:R-:W-:Y:S01]  /*0110*/  IMAD R7, R9, UR7, R2 ;  /* 0x0000000709077c24 */ /* 0x000fe2000f8e0202 */
[----:B------:R-:W-:Y:S01]  /*0120*/  LEA.HI.X R3, R4, UR11, R5, 0x2, P0 ;  /* 0x0000000b04037c11 */ /* 0x000fe200080f1405 */
[----:B------:R-:W-:Y:S01]  /*0130*/  UMOV UR4, URZ ;  /* 0x000000ff00047c82 */ /* 0x000fe20008000000 */
[----:B------:R-:W-:Y:S02]  /*0140*/  SHF.L.U32 R6, R6, 0xa, RZ ;  /* 0x0000000a06067819 */ /* 0x000fe400000006ff */
[----:B------:R-:W-:Y:S02]  /*0150*/  IADD3.X R3, PT, PT, RZ, R3, RZ, P1, !PT ;  /* 0x00000003ff037210 */ /* 0x000fe40000ffe4ff */
[----:B---3--:R-:W-:-:S07]  /*0160*/  MOV R8, R6 ;  /* 0x0000000600087202 */ /* 0x008fce0000000f00 */
.L_x_0:
[----:B------:R-:W-:Y:S02]  /*0170*/  MOV R4, UR5 ;  /* 0x0000000500047c02 */ /* 0x000fe40008000f00 */
[----:B------:R-:W-:Y:S02]  /*0180*/  MOV R5, UR6 ;  /* 0x0000000600057c02 */ /* 0x000fe40008000f00 */
[----:B------:R-:W-:Y:S01]  /*0190*/  MOV R2, R10 ;  /* 0x0000000a00027202 */ /* 0x000fe20000000f00 */
[----:B------:R-:W-:-:S04]  /*01a0*/  IMAD.WIDE R4, R8, 0x4, R4 ;  /* 0x0000000408047825 */ /* 0x000fc800078e0204 */
[----:B------:R-:W2:Y:S04]  /*01b0*/  LDG.E R16, desc[UR12][R2.64+-0x8000] ;  /* 0xff80000c02107981 */ /* 0x000ea8000c1e1900 */
[----:B------:R-:W2:Y:S04]  /*01c0*/  LDG.E R15, desc[UR12][R4.64+-0x20] ;  /* 0xffffe00c040f7981 */ /* 0x000ea8000c1e1900 */
[----:B------:R-:W3:Y:S04]  /*01d0*/  LDG.E R25, desc[UR12][R2.64+-0x7000] ;  /* 0xff90000c02197981 */ /* 0x000ee8000c1e1900 */
[----:B------:R-:W3:Y:S04]  /*01e0*/  LDG.E R24, desc[UR12][R4.64+-0x1c] ;  /* 0xffffe40c04187981 */ /* 0x000ee8000c1e1900 */
[----:B------:R-:W4:Y:S04]  /*01f0*/  LDG.E R18, desc[UR12][R2.64+-0x6000] ;  /* 0xffa0000c02127981 */ /* 0x000f28000c1e1900 */
[----:B------:R-:W4:Y:S04]  /*0200*/  LDG.E R19, desc[UR12][R4.64+-0x18] ;  /* 0xffffe80c04137981 */ /* 0x000f28000c1e1900 */
[----:B------:R-:W5:Y:S04]  /*0210*/  LDG.E R20, desc[UR12][R2.64+-0x5000] ;  /* 0xffb0000c02147981 */ /* 0x000f68000c1e1900 */
        /* <DEDUP_REMOVED lines=11> */
[----:B------:R-:W5:Y:S01]  /*02d0*/  LDG.E R27, desc[UR12][R2.64+0x7000] ;  /* 0x0070000c021b7981 */ /* 0x000f62000c1e1900 */
[----:B--2---:R-:W-:-:S03]  /*02e0*/  IMAD R15, R15, R16, R14 ;  /* 0x000000100f0f7224 */ /* 0x004fc600078e020e */
[----:B------:R-:W2:Y:S04]  /*02f0*/  LDG.E R16, desc[UR12][R4.64] ;  /* 0x0000000c04107981 */ /* 0x000ea8000c1e1900 */
[----:B------:R-:W2:Y:S01]  /*0300*/  LDG.E R14, desc[UR12][R4.64+0x4] ;  /* 0x0000040c040e7981 */ /* 0x000ea2000c1e1900 */
[----:B---3--:R-:W-:-:S03]  /*0310*/  IMAD R24, R24, R25, R15 ;  /* 0x0000001918187224 */ /* 0x008fc600078e020f */
[----:B------:R-:W3:Y:S04]  /*0320*/  LDG.E R15, desc[UR12][R2.64+0x1000] ;  /* 0x0010000c020f7981 */ /* 0x000ee8000c1e1900 */
[----:B------:R-:W3:Y:S01]  /*0330*/  LDG.E R25, desc[UR12][R2.64+0x5000] ;  /* 0x0050000c02197981 */ /* 0x000ee2000c1e1900 */
[----:B----4-:R-:W-:-:S03]  /*0340*/  IMAD R24, R19, R18, R24 ;  /* 0x0000001213187224 */ /* 0x010fc600078e0218 */
[----:B------:R-:W4:Y:S04]  /*0350*/  LDG.E R19, desc[UR12][R2.64+0x2000] ;  /* 0x0020000c02137981 */ /* 0x000f28000c1e1900 */
[----:B------:R-:W4:Y:S01]  /*0360*/  LDG.E R18, desc[UR12][R4.64+0x8] ;  /* 0x0000080c04127981 */ /* 0x000f22000c1e1900 */
[----:B-----5:R-:W-:-:S03]  /*0370*/  IMAD R24, R21, R20, R24 ;  /* 0x0000001415187224 */ /* 0x020fc600078e0218 */
[----:B------:R-:W5:Y:S04]  /*0380*/  LDG.E R21, desc[UR12][R2.64+0x3000] ;  /* 0x0030000c02157981 */ /* 0x000f68000c1e1900 */
[----:B------:R-:W5:Y:S01]  /*0390*/  LDG.E R20, desc[UR12][R4.64+0xc] ;  /* 0x00000c0c04147981 */ /* 0x000f62000c1e1900 */
[----:B------:R-:W-:-:S03]  /*03a0*/  IMAD R24, R23, R22, R24 ;  /* 0x0000001617187224 */ /* 0x000fc600078e0218 */
[----:B------:R-:W5:Y:S04]  /*03b0*/  LDG.E R22, desc[UR12][R2.64+0x4000] ;  /* 0x0040000c02167981 */ /* 0x000f68000c1e1900 */
[----:B------:R-:W5:Y:S01]  /*03c0*/  LDG.E R23, desc[UR12][R4.64+0x10] ;  /* 0x0000100c04177981 */ /* 0x000f62000c1e1900 */
[----:B------:R-:W-:-:S03]  /*03d0*/  IMAD R28, R12, R13, R24 ;  /* 0x0000000d0c1c7224 */ /* 0x000fc600078e0218 */
[----:B------:R-:W5:Y:S04]  /*03e0*/  LDG.E R24, desc[UR12][R4.64+0x14] ;  /* 0x0000140c04187981 */ /* 0x000f68000c1e1900 */
[----:B------:R0:W5:Y:S04]  /*03f0*/  LDG.E R12, desc[UR12][R2.64+0x6000] ;  /* 0x0060000c020c7981 */ /* 0x000168000c1e1900 */
[----:B------:R-:W5:Y:S01]  /*0400*/  LDG.E R13, desc[UR12][R4.64+0x18] ;  /* 0x0000180c040d7981 */ /* 0x000f62000c1e1900 */
[----:B------:R-:W-:-:S04]  /*0410*/  IMAD R0, R0, R9, R28 ;  /* 0x0000000900007224 */ /* 0x000fc800078e021c */
[----:B------:R-:W-:Y:S01]  /*0420*/  IMAD R0, R11, R10, R0 ;  /* 0x0000000a0b007224 */ /* 0x000fe200078e0200 */
[----:B------:R-:W-:-:S04]  /*0430*/  UIADD3 UR4, UPT, UPT, UR4, 0x10, URZ ;  /* 0x0000001004047890 */ /* 0x000fc8000fffe0ff */
[----:B------:R-:W-:Y:S01]  /*0440*/  UISETP.NE.AND UP0, UPT, UR4, 0x400, UPT ;  /* 0x000004000400788c */ /* 0x000fe2000bf05270 */
[----:B------:R-:W-:Y:S02]  /*0450*/  IADD3 R10, P0, PT, R2, 0x10000, RZ ;  /* 0x00010000020a7810 */ /* 0x000fe40007f1e0ff */
[----:B------:R-:W-:Y:S02]  /*0460*/  IADD3 R8, PT, PT, R8, 0x10, RZ ;  /* 0x0000001008087810 */ /* 0x000fe40007ffe0ff */
[----:B0-----:R-:W-:Y:S01]  /*0470*/  IADD3.X R3, PT, PT, RZ, R3, RZ, P0, !PT ;  /* 0x00000003ff037210 */ /* 0x001fe200007fe4ff */
[----:B--2---:R-:W-:-:S04]  /*0480*/  IMAD R0, R16, R17, R0 ;  /* 0x0000001110007224 */ /* 0x004fc800078e0200 */
[----:B---3--:R-:W-:-:S04]  /*0490*/  IMAD R0, R14, R15, R0 ;  /* 0x0000000f0e007224 */ /* 0x008fc800078e0200 */
[----:B----4-:R-:W-:-:S04]  /*04a0*/  IMAD R0, R18, R19, R0 ;  /* 0x0000001312007224 */ /* 0x010fc800078e0200 */
[----:B-----5:R-:W-:-:S04]  /*04b0*/  IMAD R0, R20, R21, R0 ;  /* 0x0000001514007224 */ /* 0x020fc800078e0200 */
[----:B------:R-:W-:-:S04]  /*04c0*/  IMAD R0, R23, R22, R0 ;  /* 0x0000001617007224 */ /* 0x000fc800078e0200 */
[----:B------:R-:W-:-:S04]  /*04d0*/  IMAD R0, R24, R25, R0 ;  /* 0x0000001918007224 */ /* 0x000fc800078e0200 */
[----:B------:R-:W-:-:S04]  /*04e0*/  IMAD R0, R13, R12, R0 ;  /* 0x0000000c0d007224 */ /* 0x000fc800078e0200 */
[----:B------:R-:W-:Y:S01]  /*04f0*/  IMAD R14, R26, R27, R0 ;  /* 0x0000001b1a0e7224 */ /* 0x000fe200078e0200 */
[----:B------:R-:W-:Y:S06]  /*0500*/  BRA.U UP0, `(.L_x_0) ;  /* 0xfffffffd00187547 */ /* 0x000fec000b83ffff */
[----:B------:R-:W0:Y:S01]  /*0510*/  LDC.64 R2, c[0x0][0x390] ;  /* 0x0000e400ff027b82 */ /* 0x000e220000000a00 */
[----:B------:R-:W-:-:S05]  /*0520*/  IADD3 R7, PT, PT, R7, R6, RZ ;  /* 0x0000000607077210 */ /* 0x000fca0007ffe0ff */
[----:B0-----:R-:W-:-:S05]  /*0530*/  IMAD.WIDE R2, R7, 0x4, R2 ;  /* 0x0000000407027825 */ /* 0x001fca00078e0202 */
[----:B------:R-:W-:Y:S01]  /*0540*/  STG.E desc[UR12][R2.64], R14 ;  /* 0x0000000e02007986 */ /* 0x000fe2000c10190c */
[----:B------:R-:W-:Y:S05]  /*0550*/  EXIT ;  /* 0x000000000000794d */ /* 0x000fea0003800000 */
.L_x_1:
[----:B------:R-:W-:-:S00]  /*0560*/  BRA `(.L_x_1) ;  /* 0xfffffffc00fc7947 */ /* 0x000fc0000383ffff */
[----:B------:R-:W-:-:S00]  /*0570*/  NOP ;  /* 0x0000000000007918 */ /* 0x000fc00000000000 */
        /* <DEDUP_REMOVED lines=8> */
.L_x_2:


//--------------------- .nv.shared.reserved.0     --------------------------
	.section	.nv.shared.reserved.0,"aw",@nobits
	.weak		__nv_reservedSMEM_offset_0_alias
	.size		__nv_reservedSMEM_offset_0_alias, 0, 64
	.other		__nv_reservedSMEM_offset_0_alias,@"STO_CUDA_RESERVED_SHARED STV_DEFAULT"
__nv_reservedSMEM_offset_0_alias:
	.zero		0
	.zero		64


//--------------------- .nv.constant0._Z11matrix_multPiS_S_ --------------------------
	.section	.nv.constant0._Z11matrix_multPiS_S_,"a",@progbits
	.sectionflags	@""
	.align	4
.nv.constant0._Z11matrix_multPiS_S_:
	.zero		920


//--------------------- SYMBOLS --------------------------

	.type		.nv.reservedSmem.offset0,@object
	.size		.nv.reservedSmem.offset0,0x4
